	.headerflags	@"EF_CUDA_TEXMODE_UNIFIED EF_CUDA_64BIT_ADDRESS EF_CUDA_ACCELERATORS EF_CUDA_SM90 EF_CUDA_VIRTUAL_SM(EF_CUDA_SM90)"
	.elftype	@"ET_EXEC"


//--------------------- .nv.info                  --------------------------
	.section	.nv.info,"",@"SHT_CUDA_INFO"
	.align	4


	//----- nvinfo : EIATTR_REGCOUNT
	.align		4
        /*0000*/ 	.byte	0x04, 0x2f
        /*0002*/ 	.short	(.L_3 - .L_2)
	.align		4
.L_2:
        /*0004*/ 	.word	index@(triton_poi_fused__native_batch_norm_legit_no_training__prelu_kernel_0)
        /*0008*/ 	.word	0x00000016


	//----- nvinfo : EIATTR_MIN_STACK_SIZE
	.align		4
.L_3:
        /*000c*/ 	.byte	0x04, 0x12
        /*000e*/ 	.short	(.L_5 - .L_4)
	.align		4
.L_4:
        /*0010*/ 	.word	index@(triton_poi_fused__native_batch_norm_legit_no_training__prelu_kernel_0)
        /*0014*/ 	.word	0x00000000


	//----- nvinfo : EIATTR_FRAME_SIZE
	.align		4
.L_5:
        /*0018*/ 	.byte	0x04, 0x11
        /*001a*/ 	.short	(.L_7 - .L_6)
	.align		4
.L_6:
        /*001c*/ 	.word	index@(triton_poi_fused__native_batch_norm_legit_no_training__prelu_kernel_0)
        /*0020*/ 	.word	0x00000000


	//----- nvinfo : EIATTR_MIN_STACK_SIZE
	.align		4
.L_7:
        /*0024*/ 	.byte	0x04, 0x12
        /*0026*/ 	.short	(.L_9 - .L_8)
	.align		4
.L_8:
        /*0028*/ 	.word	index@(triton_poi_fused__native_batch_norm_legit_no_training__prelu_kernel_0)
        /*002c*/ 	.word	0x00000000
.L_9:


//--------------------- .nv.info.triton_poi_fused__native_batch_norm_legit_no_training__prelu_kernel_0 --------------------------
	.section	.nv.info.triton_poi_fused__native_batch_norm_legit_no_training__prelu_kernel_0,"",@"SHT_CUDA_INFO"
	.sectionflags	@""
	.align	4


	//----- nvinfo : EIATTR_CUDA_API_VERSION
	.align		4
        /*0000*/ 	.byte	0x04, 0x37
        /*0002*/ 	.short	(.L_11 - .L_10)
.L_10:
        /*0004*/ 	.word	0x0000007c


	//----- nvinfo : EIATTR_KPARAM_INFO
	.align		4
.L_11:
        /*0008*/ 	.byte	0x04, 0x17
        /*000a*/ 	.short	(.L_13 - .L_12)
.L_12:
        /*000c*/ 	.word	0x00000000
        /*0010*/ 	.short	0x0007
        /*0012*/ 	.short	0x0038
        /*0014*/ 	.byte	0x00, 0xf0, 0x11, 0x00


	//----- nvinfo : EIATTR_KPARAM_INFO
	.align		4
.L_13:
        /*0018*/ 	.byte	0x04, 0x17
        /*001a*/ 	.short	(.L_15 - .L_14)
.L_14:
        /*001c*/ 	.word	0x00000000
        /*0020*/ 	.short	0x0006
        /*0022*/ 	.short	0x0030
        /*0024*/ 	.byte	0x00, 0xf4, 0x21, 0x00


	//----- nvinfo : EIATTR_KPARAM_INFO
	.align		4
.L_15:
        /*0028*/ 	.byte	0x04, 0x17
        /*002a*/ 	.short	(.L_17 - .L_16)
.L_16:
        /*002c*/ 	.word	0x00000000
        /*0030*/ 	.short	0x0005
        /*0032*/ 	.short	0x0028
        /*0034*/ 	.byte	0x00, 0xf4, 0x21, 0x00


	//----- nvinfo : EIATTR_KPARAM_INFO
	.align		4
.L_17:
        /*0038*/ 	.byte	0x04, 0x17
        /*003a*/ 	.short	(.L_19 - .L_18)
.L_18:
        /*003c*/ 	.word	0x00000000
        /*0040*/ 	.short	0x0004
        /*0042*/ 	.short	0x0020
        /*0044*/ 	.byte	0x00, 0xf4, 0x21, 0x00


	//----- nvinfo : EIATTR_KPARAM_INFO
	.align		4
.L_19:
        /*0048*/ 	.byte	0x04, 0x17
        /*004a*/ 	.short	(.L_21 - .L_20)
.L_20:
        /*004c*/ 	.word	0x00000000
        /*0050*/ 	.short	0x0003
        /*0052*/ 	.short	0x0018
        /*0054*/ 	.byte	0x00, 0xf4, 0x21, 0x00


	//----- nvinfo : EIATTR_KPARAM_INFO
	.align		4
.L_21:
        /*0058*/ 	.byte	0x04, 0x17
        /*005a*/ 	.short	(.L_23 - .L_22)
.L_22:
        /*005c*/ 	.word	0x00000000
        /*0060*/ 	.short	0x0002
        /*0062*/ 	.short	0x0010
        /*0064*/ 	.byte	0x00, 0xf4, 0x21, 0x00


	//----- nvinfo : EIATTR_KPARAM_INFO
	.align		4
.L_23:
        /*0068*/ 	.byte	0x04, 0x17
        /*006a*/ 	.short	(.L_25 - .L_24)
.L_24:
        /*006c*/ 	.word	0x00000000
        /*0070*/ 	.short	0x0001
        /*0072*/ 	.short	0x0008
        /*0074*/ 	.byte	0x00, 0xf4, 0x21, 0x00


	//----- nvinfo : EIATTR_KPARAM_INFO
	.align		4
.L_25:
        /*0078*/ 	.byte	0x04, 0x17
        /*007a*/ 	.short	(.L_27 - .L_26)
.L_26:
        /*007c*/ 	.word	0x00000000
        /*0080*/ 	.short	0x0000
        /*0082*/ 	.short	0x0000
        /*0084*/ 	.byte	0x00, 0xf4, 0x21, 0x00


	//----- nvinfo : EIATTR_SPARSE_MMA_MASK
	.align		4
.L_27:
        /*0088*/ 	.byte	0x03, 0x50
        /*008a*/ 	.short	0x0000


	//----- nvinfo : EIATTR_MAXREG_COUNT
	.align		4
        /*008c*/ 	.byte	0x03, 0x1b
        /*008e*/ 	.short	0x00ff


	//----- nvinfo : EIATTR_EXIT_INSTR_OFFSETS
	.align		4
        /*0090*/ 	.byte	0x04, 0x1c
        /*0092*/ 	.short	(.L_29 - .L_28)


	//   ....[0]....
.L_28:
        /*0094*/ 	.word	0x00000360


	//   ....[1]....
        /*0098*/ 	.word	0x00000380


	//----- nvinfo : EIATTR_REQNTID
	.align		4
.L_29:
        /*009c*/ 	.byte	0x04, 0x10
        /*009e*/ 	.short	(.L_31 - .L_30)
.L_30:
        /*00a0*/ 	.word	0x00000080
        /*00a4*/ 	.word	0x00000001
        /*00a8*/ 	.word	0x00000001


	//----- nvinfo : EIATTR_CBANK_PARAM_SIZE
	.align		4
.L_31:
        /*00ac*/ 	.byte	0x03, 0x19
        /*00ae*/ 	.short	0x003c


	//----- nvinfo : EIATTR_PARAM_CBANK
	.align		4
        /*00b0*/ 	.byte	0x04, 0x0a
        /*00b2*/ 	.short	(.L_33 - .L_32)
	.align		4
.L_32:
        /*00b4*/ 	.word	index@(.nv.constant0.triton_poi_fused__native_batch_norm_legit_no_training__prelu_kernel_0)
        /*00b8*/ 	.short	0x0210
        /*00ba*/ 	.short	0x003c


	//----- nvinfo : EIATTR_SW_WAR
	.align		4
.L_33:
        /*00bc*/ 	.byte	0x04, 0x36
        /*00be*/ 	.short	(.L_35 - .L_34)
.L_34:
        /*00c0*/ 	.word	0x00000008
.L_35:


//--------------------- .nv.callgraph             --------------------------
	.section	.nv.callgraph,"",@"SHT_CUDA_CALLGRAPH"
	.align	4
	.sectionentsize	8
	.align		4
        /*0000*/ 	.word	0x00000000
	.align		4
        /*0004*/ 	.word	0xffffffff
	.align		4
        /*0008*/ 	.word	0x00000000
	.align		4
        /*000c*/ 	.word	0xfffffffe
	.align		4
        /*0010*/ 	.word	0x00000000
	.align		4
        /*0014*/ 	.word	0xfffffffd
	.align		4
        /*0018*/ 	.word	0x00000000
	.align		4
        /*001c*/ 	.word	0xfffffffc


//--------------------- .nv.constant4             --------------------------
	.section	.nv.constant4,"a",@progbits
	.align	8
	.align		8
.nv.constant4:
        /*0000*/ 	.dword	_$_str
	.align		8
        /*0008*/ 	.dword	_$_str_$_2


//--------------------- .text.triton_poi_fused__native_batch_norm_legit_no_training__prelu_kernel_0 --------------------------
	.section	.text.triton_poi_fused__native_batch_norm_legit_no_training__prelu_kernel_0,"ax",@progbits
	.align	128
        .global         triton_poi_fused__native_batch_norm_legit_no_training__prelu_kernel_0
        .type           triton_poi_fused__native_batch_norm_legit_no_training__prelu_kernel_0,@function
        .size           triton_poi_fused__native_batch_norm_legit_no_training__prelu_kernel_0,(.L_x_1 - triton_poi_fused__native_batch_norm_legit_no_training__prelu_kernel_0)
        .other          triton_poi_fused__native_batch_norm_legit_no_training__prelu_kernel_0,@"STO_CUDA_ENTRY STV_DEFAULT"
triton_poi_fused__native_batch_norm_legit_no_training__prelu_kernel_0:
.text.triton_poi_fused__native_batch_norm_legit_no_training__prelu_kernel_0:
[----:B------:R-:W0:Y:S01]  /*0000*/  LDC R1, c[0x0][0x28] ;  /* 0x00000a00ff017b82 */ /* 0x000e220000000800 */
[----:B------:R-:W1:Y:S07]  /*0010*/  S2R R2, SR_TID.X ;  /* 0x0000000000027919 */ /* 0x000e6e0000002100 */
[----:B------:R-:W2:Y:S01]  /*0020*/  LDC.64 R8, c[0x0][0x228] ;  /* 0x00008a00ff087b82 */ /* 0x000ea20000000a00 */
[----:B------:R-:W-:Y:S01]  /*0030*/  ULDC.64 UR4, c[0x0][0x208] ;  /* 0x0000820000047ab9 */ /* 0x000fe20000000a00 */
[----:B------:R-:W3:Y:S06]  /*0040*/  S2R R3, SR_CTAID.X ;  /* 0x0000000000037919 */ /* 0x000eec0000002500 */
[----:B------:R-:W4:Y:S08]  /*0050*/  LDC.64 R10, c[0x0][0x218] ;  /* 0x00008600ff0a7b82 */ /* 0x000f300000000a00 */
[----:B------:R-:W5:Y:S08]  /*0060*/  LDC.64 R12, c[0x0][0x220] ;  /* 0x00008800ff0c7b82 */ /* 0x000f700000000a00 */
[----:B------:R-:W4:Y:S01]  /*0070*/  LDC.64 R14, c[0x0][0x230] ;  /* 0x00008c00ff0e7b82 */ /* 0x000f220000000a00 */
[----:B-1----:R-:W-:-:S07]  /*0080*/  LOP3.LUT R2, R2, 0x7f, RZ, 0xc0, !PT ;  /* 0x0000007f02027812 */ /* 0x002fce00078ec0ff */
[----:B------:R-:W1:Y:S01]  /*0090*/  LDC.64 R4, c[0x0][0x238] ;  /* 0x00008e00ff047b82 */ /* 0x000e620000000a00 */
[----:B---3--:R-:W-:Y:S02]  /*00a0*/  SHF.R.S32.HI R0, RZ, 0x18, R3 ;  /* 0x00000018ff007819 */ /* 0x008fe40000011403 */
[----:B------:R-:W-:Y:S02]  /*00b0*/  LEA R2, R3, R2, 0x7 ;  /* 0x0000000203027211 */ /* 0x000fe400078e38ff */
[----:B------:R-:W-:Y:S02]  /*00c0*/  SGXT R3, R0, 0x1 ;  /* 0x000000010003781a */ /* 0x000fe40000000200 */
[----:B------:R-:W-:Y:S02]  /*00d0*/  CS2R R6, SRZ ;  /* 0x0000000000067805 */ /* 0x000fe4000001ff00 */
[----:B------:R-:W-:Y:S01]  /*00e0*/  ISETP.GE.AND P0, PT, R2, 0x80, PT ;  /* 0x000000800200780c */ /* 0x000fe20003f06270 */
[----:B------:R-:W3:Y:S01]  /*00f0*/  LDC.64 R16, c[0x0][0x240] ;  /* 0x00009000ff107b82 */ /* 0x000ee20000000a00 */
[----:B------:R-:W-:-:S04]  /*0100*/  LEA.HI R3, R3, R2, RZ, 0x4 ;  /* 0x0000000203037211 */ /* 0x000fc800078f20ff */
[----:B------:R-:W-:-:S04]  /*0110*/  SHF.R.S32.HI R0, RZ, 0x4, R3 ;  /* 0x00000004ff007819 */ /* 0x000fc80000011403 */
[----:B------:R-:W-:-:S04]  /*0120*/  LEA.HI R3, R3, R0, RZ, 0x1 ;  /* 0x0000000003037211 */ /* 0x000fc800078f08ff */
[----:B------:R-:W-:-:S04]  /*0130*/  LOP3.LUT R3, R3, 0xfffffffe, RZ, 0xc0, !PT ;  /* 0xfffffffe03037812 */ /* 0x000fc800078ec0ff */
[----:B------:R-:W-:Y:S01]  /*0140*/  IADD3 R19, R0, -R3, RZ ;  /* 0x8000000300137210 */ /* 0x000fe20007ffe0ff */
[----:B------:R-:W-:-:S04]  /*0150*/  HFMA2.MMA R0, -RZ, RZ, 0, 0 ;  /* 0x00000000ff007435 */ /* 0x000fc800000001ff */
[----:B--2---:R-:W-:-:S06]  /*0160*/  IMAD.WIDE R8, R19, 0x4, R8 ;  /* 0x0000000413087825 */ /* 0x004fcc00078e0208 */
[----:B------:R2:W3:Y:S01]  /*0170*/  @!P0 LDG.E.EL R0, desc[UR4][R8.64] ;  /* 0x0000000408008981 */ /* 0x0004e2000c2e1900 */
[----:B------:R-:W-:Y:S01]  /*0180*/  MOV R3, RZ ;  /* 0x000000ff00037202 */ /* 0x000fe20000000f00 */
[----:B----4-:R-:W-:-:S04]  /*0190*/  IMAD.WIDE R10, R2, 0x4, R10 ;  /* 0x00000004020a7825 */ /* 0x010fc800078e020a */
[C---:B-----5:R-:W-:Y:S01]  /*01a0*/  IMAD.WIDE R12, R19.reuse, 0x4, R12 ;  /* 0x00000004130c7825 */ /* 0x060fe200078e020c */
[----:B------:R-:W4:Y:S04]  /*01b0*/  @!P0 LDG.E R3, desc[UR4][R10.64] ;  /* 0x000000040a038981 */ /* 0x000f28000c1e1900 */
[----:B------:R-:W4:Y:S01]  /*01c0*/  @!P0 LDG.E.EL R6, desc[UR4][R12.64] ;  /* 0x000000040c068981 */ /* 0x000f22000c2e1900 */
[----:B--2---:R-:W-:Y:S01]  /*01d0*/  CS2R R8, SRZ ;  /* 0x0000000000087805 */ /* 0x004fe2000001ff00 */
[----:B0-----:R-:W-:-:S04]  /*01e0*/  IMAD.WIDE R14, R19, 0x4, R14 ;  /* 0x00000004130e7825 */ /* 0x001fc800078e020e */
[C---:B-1----:R-:W-:Y:S01]  /*01f0*/  IMAD.WIDE R4, R19.reuse, 0x4, R4 ;  /* 0x0000000413047825 */ /* 0x042fe200078e0204 */
[----:B------:R-:W2:Y:S04]  /*0200*/  @!P0 LDG.E.EL R8, desc[UR4][R14.64] ;  /* 0x000000040e088981 */ /* 0x000ea8000c2e1900 */
[----:B------:R0:W2:Y:S01]  /*0210*/  @!P0 LDG.E.EL R7, desc[UR4][R4.64] ;  /* 0x0000000404078981 */ /* 0x0000a2000c2e1900 */
[----:B---3--:R-:W-:-:S05]  /*0220*/  IMAD.WIDE R16, R19, 0x4, R16 ;  /* 0x0000000413107825 */ /* 0x008fca00078e0210 */
[----:B------:R-:W3:Y:S01]  /*0230*/  @!P0 LDG.E.EL R9, desc[UR4][R16.64] ;  /* 0x0000000410098981 */ /* 0x000ee2000c2e1900 */
[----:B0-----:R-:W-:Y:S01]  /*0240*/  HFMA2.MMA R5, -RZ, RZ, 1.625, 0 ;  /* 0x3e800000ff057435 */ /* 0x001fe200000001ff */
[----:B------:R-:W-:-:S04]  /*0250*/  FADD R0, R0, 9.9999997473787516356e-06 ;  /* 0x3727c5ac00007421 */ /* 0x000fc80000000000 */
[----:B------:R-:W0:Y:S01]  /*0260*/  MUFU.SQRT R10, R0 ;  /* 0x00000000000a7308 */ /* 0x000e220000002000 */
[----:B----4-:R-:W-:Y:S01]  /*0270*/  FADD R3, -R6, R3 ;  /* 0x0000000306037221 */ /* 0x010fe20000000100 */
[C---:B0-----:R-:W-:Y:S02]  /*0280*/  FSETP.GT.AND P1, PT, R10.reuse, 8.50705917302346158658e+37, PT ;  /* 0x7e8000000a00780b */ /* 0x041fe40003f24000 */
[----:B------:R-:W-:Y:S02]  /*0290*/  FSETP.GEU.AND P2, PT, R10, 1.175494350822287508e-38, PT ;  /* 0x008000000a00780b */ /* 0x000fe40003f4e000 */
[----:B------:R-:W-:-:S09]  /*02a0*/  FSEL R5, R5, 1, P1 ;  /* 0x3f80000005057808 */ /* 0x000fd20000800000 */
[----:B------:R-:W-:Y:S02]  /*02b0*/  @P1 FMUL R10, R10, 0.25 ;  /* 0x3e8000000a0a1820 */ /* 0x000fe40000400000 */
[----:B------:R-:W-:Y:S02]  /*02c0*/  @!P2 FMUL R5, R5, 16777216 ;  /* 0x4b8000000505a820 */ /* 0x000fe40000400000 */
[----:B------:R-:W-:-:S06]  /*02d0*/  @!P2 FMUL R10, R10, 16777216 ;  /* 0x4b8000000a0aa820 */ /* 0x000fcc0000400000 */
[----:B------:R-:W0:Y:S02]  /*02e0*/  MUFU.RCP R10, R10 ;  /* 0x0000000a000a7308 */ /* 0x000e240000001000 */
[----:B0-----:R-:W-:Y:S02]  /*02f0*/  FMUL R6, R10, R5 ;  /* 0x000000050a067220 */ /* 0x001fe40000400000 */
[----:B------:R-:W0:Y:S02]  /*0300*/  LDC.64 R4, c[0x0][0x210] ;  /* 0x00008400ff047b82 */ /* 0x000e240000000a00 */
[----:B------:R-:W-:-:S04]  /*0310*/  FMUL R6, R3, R6 ;  /* 0x0000000603067220 */ /* 0x000fc80000400000 */
[----:B--2---:R-:W-:-:S05]  /*0320*/  FFMA R6, R6, R8, R7 ;  /* 0x0000000806067223 */ /* 0x004fca0000000007 */
[----:B------:R-:W-:Y:S01]  /*0330*/  FSETP.GT.AND P1, PT, R6, RZ, PT ;  /* 0x000000ff0600720b */ /* 0x000fe20003f24000 */
[----:B0-----:R-:W-:-:S12]  /*0340*/  IMAD.WIDE R2, R2, 0x4, R4 ;  /* 0x0000000402027825 */ /* 0x001fd800078e0204 */
[----:B---3--:R-:W-:Y:S01]  /*0350*/  @!P1 FMUL R6, R6, R9 ;  /* 0x0000000906069220 */ /* 0x008fe20000400000 */
[----:B------:R-:W-:Y:S06]  /*0360*/  @P0 EXIT ;  /* 0x000000000000094d */ /* 0x000fec0003800000 */
[----:B------:R-:W-:Y:S01]  /*0370*/  STG.E desc[UR4][R2.64], R6 ;  /* 0x0000000602007986 */ /* 0x000fe2000c101904 */
[----:B------:R-:W-:Y:S05]  /*0380*/  EXIT ;  /* 0x000000000000794d */ /* 0x000fea0003800000 */
.L_x_0:
[----:B------:R-:W-:-:S00]  /*0390*/  BRA `(.L_x_0) ;  /* 0xfffffffc00fc7947 */ /* 0x000fc0000383ffff */
[----:B------:R-:W-:-:S00]  /*03a0*/  NOP ;  /* 0x0000000000007918 */ /* 0x000fc00000000000 */
        /* <DEDUP_REMOVED lines=13> */
.L_x_1:


//--------------------- .nv.global.init           --------------------------
	.section	.nv.global.init,"aw",@progbits
.nv.global.init:
	.type		_$_str,@object
	.size		_$_str,(_$_str_$_2 - _$_str)
_$_str:
        /*0000*/ 	.byte	0x5f, 0x5f, 0x43, 0x55, 0x44, 0x41, 0x5f, 0x46, 0x54, 0x5a, 0x00
	.type		_$_str_$_2,@object
	.size		_$_str_$_2,(.L_1 - _$_str_$_2)
_$_str_$_2:
        /*000b*/ 	.byte	0x5f, 0x5f, 0x43, 0x55, 0x44, 0x41, 0x5f, 0x50, 0x52, 0x45, 0x43, 0x5f, 0x53, 0x51, 0x52, 0x54
        /*001b*/ 	.byte	0x00
.L_1:


//--------------------- .nv.constant0.triton_poi_fused__native_batch_norm_legit_no_training__prelu_kernel_0 --------------------------
	.section	.nv.constant0.triton_poi_fused__native_batch_norm_legit_no_training__prelu_kernel_0,"a",@progbits
	.sectionflags	@""
	.align	4
.nv.constant0.triton_poi_fused__native_batch_norm_legit_no_training__prelu_kernel_0:
	.zero		588
